	.headerflags	@"EF_CUDA_TEXMODE_UNIFIED EF_CUDA_64BIT_ADDRESS EF_CUDA_ACCELERATORS EF_CUDA_SM90 EF_CUDA_VIRTUAL_SM(EF_CUDA_SM90)"
	.elftype	@"ET_EXEC"


//--------------------- .nv.info                  --------------------------
	.section	.nv.info,"",@"SHT_CUDA_INFO"
	.align	4


	//----- nvinfo : EIATTR_REGCOUNT
	.align		4
        /*0000*/ 	.byte	0x04, 0x2f
        /*0002*/ 	.short	(.L_3 - .L_2)
	.align		4
.L_2:
        /*0004*/ 	.word	index@(triton_poi_fused__native_batch_norm_legit_no_training_convolution_relu_95)
        /*0008*/ 	.word	0x00000020


	//----- nvinfo : EIATTR_MIN_STACK_SIZE
	.align		4
.L_3:
        /*000c*/ 	.byte	0x04, 0x12
        /*000e*/ 	.short	(.L_5 - .L_4)
	.align		4
.L_4:
        /*0010*/ 	.word	index@(triton_poi_fused__native_batch_norm_legit_no_training_convolution_relu_95)
        /*0014*/ 	.word	0x00000000


	//----- nvinfo : EIATTR_FRAME_SIZE
	.align		4
.L_5:
        /*0018*/ 	.byte	0x04, 0x11
        /*001a*/ 	.short	(.L_7 - .L_6)
	.align		4
.L_6:
        /*001c*/ 	.word	index@(triton_poi_fused__native_batch_norm_legit_no_training_convolution_relu_95)
        /*0020*/ 	.word	0x00000000


	//----- nvinfo : EIATTR_MIN_STACK_SIZE
	.align		4
.L_7:
        /*0024*/ 	.byte	0x04, 0x12
        /*0026*/ 	.short	(.L_9 - .L_8)
	.align		4
.L_8:
        /*0028*/ 	.word	index@(triton_poi_fused__native_batch_norm_legit_no_training_convolution_relu_95)
        /*002c*/ 	.word	0x00000000
.L_9:


//--------------------- .nv.info.triton_poi_fused__native_batch_norm_legit_no_training_convolution_relu_95 --------------------------
	.section	.nv.info.triton_poi_fused__native_batch_norm_legit_no_training_convolution_relu_95,"",@"SHT_CUDA_INFO"
	.sectionflags	@""
	.align	4


	//----- nvinfo : EIATTR_CUDA_API_VERSION
	.align		4
        /*0000*/ 	.byte	0x04, 0x37
        /*0002*/ 	.short	(.L_11 - .L_10)
.L_10:
        /*0004*/ 	.word	0x0000007c


	//----- nvinfo : EIATTR_KPARAM_INFO
	.align		4
.L_11:
        /*0008*/ 	.byte	0x04, 0x17
        /*000a*/ 	.short	(.L_13 - .L_12)
.L_12:
        /*000c*/ 	.word	0x00000000
        /*0010*/ 	.short	0x0007
        /*0012*/ 	.short	0x0038
        /*0014*/ 	.byte	0x00, 0xf0, 0x11, 0x00


	//----- nvinfo : EIATTR_KPARAM_INFO
	.align		4
.L_13:
        /*0018*/ 	.byte	0x04, 0x17
        /*001a*/ 	.short	(.L_15 - .L_14)
.L_14:
        /*001c*/ 	.word	0x00000000
        /*0020*/ 	.short	0x0006
        /*0022*/ 	.short	0x0030
        /*0024*/ 	.byte	0x00, 0xf4, 0x21, 0x00


	//----- nvinfo : EIATTR_KPARAM_INFO
	.align		4
.L_15:
        /*0028*/ 	.byte	0x04, 0x17
        /*002a*/ 	.short	(.L_17 - .L_16)
.L_16:
        /*002c*/ 	.word	0x00000000
        /*0030*/ 	.short	0x0005
        /*0032*/ 	.short	0x0028
        /*0034*/ 	.byte	0x00, 0xf4, 0x21, 0x00


	//----- nvinfo : EIATTR_KPARAM_INFO
	.align		4
.L_17:
        /*0038*/ 	.byte	0x04, 0x17
        /*003a*/ 	.short	(.L_19 - .L_18)
.L_18:
        /*003c*/ 	.word	0x00000000
        /*0040*/ 	.short	0x0004
        /*0042*/ 	.short	0x0020
        /*0044*/ 	.byte	0x00, 0xf4, 0x21, 0x00


	//----- nvinfo : EIATTR_KPARAM_INFO
	.align		4
.L_19:
        /*0048*/ 	.byte	0x04, 0x17
        /*004a*/ 	.short	(.L_21 - .L_20)
.L_20:
        /*004c*/ 	.word	0x00000000
        /*0050*/ 	.short	0x0003
        /*0052*/ 	.short	0x0018
        /*0054*/ 	.byte	0x00, 0xf4, 0x21, 0x00


	//----- nvinfo : EIATTR_KPARAM_INFO
	.align		4
.L_21:
        /*0058*/ 	.byte	0x04, 0x17
        /*005a*/ 	.short	(.L_23 - .L_22)
.L_22:
        /*005c*/ 	.word	0x00000000
        /*0060*/ 	.short	0x0002
        /*0062*/ 	.short	0x0010
        /*0064*/ 	.byte	0x00, 0xf4, 0x21, 0x00


	//----- nvinfo : EIATTR_KPARAM_INFO
	.align		4
.L_23:
        /*0068*/ 	.byte	0x04, 0x17
        /*006a*/ 	.short	(.L_25 - .L_24)
.L_24:
        /*006c*/ 	.word	0x00000000
        /*0070*/ 	.short	0x0001
        /*0072*/ 	.short	0x0008
        /*0074*/ 	.byte	0x00, 0xf4, 0x21, 0x00


	//----- nvinfo : EIATTR_KPARAM_INFO
	.align		4
.L_25:
        /*0078*/ 	.byte	0x04, 0x17
        /*007a*/ 	.short	(.L_27 - .L_26)
.L_26:
        /*007c*/ 	.word	0x00000000
        /*0080*/ 	.short	0x0000
        /*0082*/ 	.short	0x0000
        /*0084*/ 	.byte	0x00, 0xf4, 0x21, 0x00


	//----- nvinfo : EIATTR_SPARSE_MMA_MASK
	.align		4
.L_27:
        /*0088*/ 	.byte	0x03, 0x50
        /*008a*/ 	.short	0x0000


	//----- nvinfo : EIATTR_MAXREG_COUNT
	.align		4
        /*008c*/ 	.byte	0x03, 0x1b
        /*008e*/ 	.short	0x00ff


	//----- nvinfo : EIATTR_EXIT_INSTR_OFFSETS
	.align		4
        /*0090*/ 	.byte	0x04, 0x1c
        /*0092*/ 	.short	(.L_29 - .L_28)


	//   ....[0]....
.L_28:
        /*0094*/ 	.word	0x000007b0


	//----- nvinfo : EIATTR_REQNTID
	.align		4
.L_29:
        /*0098*/ 	.byte	0x04, 0x10
        /*009a*/ 	.short	(.L_31 - .L_30)
.L_30:
        /*009c*/ 	.word	0x00000080
        /*00a0*/ 	.word	0x00000001
        /*00a4*/ 	.word	0x00000001


	//----- nvinfo : EIATTR_CBANK_PARAM_SIZE
	.align		4
.L_31:
        /*00a8*/ 	.byte	0x03, 0x19
        /*00aa*/ 	.short	0x003c


	//----- nvinfo : EIATTR_PARAM_CBANK
	.align		4
        /*00ac*/ 	.byte	0x04, 0x0a
        /*00ae*/ 	.short	(.L_33 - .L_32)
	.align		4
.L_32:
        /*00b0*/ 	.word	index@(.nv.constant0.triton_poi_fused__native_batch_norm_legit_no_training_convolution_relu_95)
        /*00b4*/ 	.short	0x0210
        /*00b6*/ 	.short	0x003c


	//----- nvinfo : EIATTR_SW_WAR
	.align		4
.L_33:
        /*00b8*/ 	.byte	0x04, 0x36
        /*00ba*/ 	.short	(.L_35 - .L_34)
.L_34:
        /*00bc*/ 	.word	0x00000008
.L_35:


//--------------------- .nv.callgraph             --------------------------
	.section	.nv.callgraph,"",@"SHT_CUDA_CALLGRAPH"
	.align	4
	.sectionentsize	8
	.align		4
        /*0000*/ 	.word	0x00000000
	.align		4
        /*0004*/ 	.word	0xffffffff
	.align		4
        /*0008*/ 	.word	0x00000000
	.align		4
        /*000c*/ 	.word	0xfffffffe
	.align		4
        /*0010*/ 	.word	0x00000000
	.align		4
        /*0014*/ 	.word	0xfffffffd
	.align		4
        /*0018*/ 	.word	0x00000000
	.align		4
        /*001c*/ 	.word	0xfffffffc


//--------------------- .nv.constant4             --------------------------
	.section	.nv.constant4,"a",@progbits
	.align	8
	.align		8
.nv.constant4:
        /*0000*/ 	.dword	_$_str
	.align		8
        /*0008*/ 	.dword	_$_str_$_2


//--------------------- .text.triton_poi_fused__native_batch_norm_legit_no_training_convolution_relu_95 --------------------------
	.section	.text.triton_poi_fused__native_batch_norm_legit_no_training_convolution_relu_95,"ax",@progbits
	.align	128
        .global         triton_poi_fused__native_batch_norm_legit_no_training_convolution_relu_95
        .type           triton_poi_fused__native_batch_norm_legit_no_training_convolution_relu_95,@function
        .size           triton_poi_fused__native_batch_norm_legit_no_training_convolution_relu_95,(.L_x_1 - triton_poi_fused__native_batch_norm_legit_no_training_convolution_relu_95)
        .other          triton_poi_fused__native_batch_norm_legit_no_training_convolution_relu_95,@"STO_CUDA_ENTRY STV_DEFAULT"
triton_poi_fused__native_batch_norm_legit_no_training_convolution_relu_95:
.text.triton_poi_fused__native_batch_norm_legit_no_training_convolution_relu_95:
[----:B------:R-:W-:Y:S01]  /*0000*/  LDC R1, c[0x0][0x28] ;  /* 0x00000a00ff017b82 */ /* 0x000fe20000000800 */
[----:B------:R-:W1:Y:S01]  /*0010*/  S2R R0, SR_TID.X ;  /* 0x0000000000007919 */ /* 0x000e620000002100 */
[----:B------:R-:W-:-:S06]  /*0020*/  ULDC.64 UR4, c[0x0][0x208] ;  /* 0x0000820000047ab9 */ /* 0x000fcc0000000a00 */
[----:B------:R-:W2:Y:S01]  /*0030*/  LDC.64 R28, c[0x0][0x218] ;  /* 0x00008600ff1c7b82 */ /* 0x000ea20000000a00 */
[----:B------:R-:W3:Y:S07]  /*0040*/  S2R R5, SR_CTAID.X ;  /* 0x0000000000057919 */ /* 0x000eee0000002500 */
[----:B------:R-:W4:Y:S08]  /*0050*/  LDC.64 R26, c[0x0][0x220] ;  /* 0x00008800ff1a7b82 */ /* 0x000f300000000a00 */
[----:B------:R-:W5:Y:S01]  /*0060*/  LDC.64 R22, c[0x0][0x230] ;  /* 0x00008c00ff167b82 */ /* 0x000f620000000a00 */
[----:B-1----:R-:W-:-:S02]  /*0070*/  SHF.L.U32 R0, R0, 0x2, RZ ;  /* 0x0000000200007819 */ /* 0x002fc400000006ff */
[----:B---3--:R-:W-:Y:S02]  /*0080*/  SHF.R.S32.HI R3, RZ, 0x15, R5 ;  /* 0x00000015ff037819 */ /* 0x008fe40000011405 */
[----:B------:R-:W-:Y:S02]  /*0090*/  LOP3.LUT R0, R0, 0x1fc, RZ, 0xc0, !PT ;  /* 0x000001fc00007812 */ /* 0x000fe400078ec0ff */
[----:B------:R-:W-:Y:S02]  /*00a0*/  SGXT R3, R3, 0x1 ;  /* 0x000000010303781a */ /* 0x000fe40000000200 */
[----:B------:R-:W-:Y:S02]  /*00b0*/  LEA R0, R5, R0, 0xa ;  /* 0x0000000005007211 */ /* 0x000fe400078e50ff */
[----:B------:R-:W1:Y:S02]  /*00c0*/  LDC.64 R4, c[0x0][0x228] ;  /* 0x00008a00ff047b82 */ /* 0x000e640000000a00 */
[----:B------:R-:W-:-:S04]  /*00d0*/  LEA.HI R3, R3, R0, RZ, 0x8 ;  /* 0x0000000003037211 */ /* 0x000fc800078f40ff */
[----:B------:R-:W-:Y:S02]  /*00e0*/  SHF.R.S32.HI R9, RZ, 0x8, R3 ;  /* 0x00000008ff097819 */ /* 0x000fe40000011403 */
[----:B------:R-:W-:Y:S02]  /*00f0*/  IADD3 R3, R3, 0x200, RZ ;  /* 0x0000020003037810 */ /* 0x000fe40007ffe0ff */
[----:B------:R-:W-:Y:S02]  /*0100*/  LEA.HI R2, R9, R9, RZ, 0x7 ;  /* 0x0000000909027211 */ /* 0x000fe400078f38ff */
[----:B------:R-:W-:Y:S02]  /*0110*/  SHF.R.S32.HI R3, RZ, 0x8, R3 ;  /* 0x00000008ff037819 */ /* 0x000fe40000011403 */
[----:B------:R-:W-:Y:S02]  /*0120*/  LOP3.LUT R2, R2, 0xffffff80, RZ, 0xc0, !PT ;  /* 0xffffff8002027812 */ /* 0x000fe400078ec0ff */
[----:B------:R-:W-:-:S02]  /*0130*/  LEA.HI R6, R3, R3, RZ, 0x7 ;  /* 0x0000000303067211 */ /* 0x000fc400078f38ff */
[----:B------:R-:W-:Y:S02]  /*0140*/  IADD3 R9, R9, -R2, RZ ;  /* 0x8000000209097210 */ /* 0x000fe40007ffe0ff */
[----:B------:R-:W-:-:S04]  /*0150*/  LOP3.LUT R6, R6, 0xffffff80, RZ, 0xc0, !PT ;  /* 0xffffff8006067812 */ /* 0x000fc800078ec0ff */
[----:B------:R-:W-:Y:S01]  /*0160*/  IADD3 R3, R3, -R6, RZ ;  /* 0x8000000603037210 */ /* 0x000fe20007ffe0ff */
[--C-:B-1----:R-:W-:Y:S01]  /*0170*/  IMAD.WIDE R12, R9, 0x4, R4.reuse ;  /* 0x00000004090c7825 */ /* 0x102fe200078e0204 */
[----:B------:R-:W1:Y:S03]  /*0180*/  LDC.64 R6, c[0x0][0x210] ;  /* 0x00008400ff067b82 */ /* 0x000e660000000a00 */
[----:B------:R-:W-:Y:S01]  /*0190*/  IMAD.WIDE R24, R3, 0x4, R4 ;  /* 0x0000000403187825 */ /* 0x000fe200078e0204 */
[----:B------:R-:W3:Y:S04]  /*01a0*/  LDG.E.EL R21, desc[UR4][R12.64] ;  /* 0x000000040c157981 */ /* 0x000ee8000c2e1900 */
[----:B------:R-:W5:Y:S01]  /*01b0*/  LDC.64 R4, c[0x0][0x238] ;  /* 0x00008e00ff047b82 */ /* 0x000f620000000a00 */
[----:B------:R-:W3:Y:S01]  /*01c0*/  LDG.E.EL R24, desc[UR4][R24.64] ;  /* 0x0000000418187981 */ /* 0x000ee2000c2e1900 */
[----:B--2---:R-:W-:-:S05]  /*01d0*/  IMAD.WIDE R10, R9, 0x4, R28 ;  /* 0x00000004090a7825 */ /* 0x004fca00078e021c */
[----:B------:R4:W2:Y:S01]  /*01e0*/  LDG.E.EL R19, desc[UR4][R10.64] ;  /* 0x000000040a137981 */ /* 0x0008a2000c2e1900 */
[----:B-1----:R-:W-:-:S04]  /*01f0*/  IMAD.WIDE R6, R0, 0x4, R6 ;  /* 0x0000000400067825 */ /* 0x002fc800078e0206 */
[C---:B----4-:R-:W-:Y:S01]  /*0200*/  IMAD.WIDE R10, R9.reuse, 0x4, R26 ;  /* 0x00000004090a7825 */ /* 0x050fe200078e021a */
[----:B------:R-:W2:Y:S04]  /*0210*/  LDG.E.128 R12, desc[UR4][R6.64] ;  /* 0x00000004060c7981 */ /* 0x000ea8000c1e1d00 */
[----:B------:R-:W4:Y:S01]  /*0220*/  LDG.E.EL R18, desc[UR4][R10.64] ;  /* 0x000000040a127981 */ /* 0x000f22000c2e1900 */
[----:B-----5:R-:W-:-:S04]  /*0230*/  IMAD.WIDE R16, R9, 0x4, R22 ;  /* 0x0000000409107825 */ /* 0x020fc800078e0216 */
[----:B0-----:R-:W-:Y:S02]  /*0240*/  IMAD.WIDE R8, R9, 0x4, R4 ;  /* 0x0000000409087825 */ /* 0x001fe400078e0204 */
[----:B------:R-:W5:Y:S02]  /*0250*/  LDG.E.EL R17, desc[UR4][R16.64] ;  /* 0x0000000410117981 */ /* 0x000f64000c2e1900 */
[C---:B------:R-:W-:Y:S02]  /*0260*/  IMAD.WIDE R28, R3.reuse, 0x4, R28 ;  /* 0x00000004031c7825 */ /* 0x040fe400078e021c */
[----:B------:R-:W5:Y:S02]  /*0270*/  LDG.E.EL R20, desc[UR4][R8.64] ;  /* 0x0000000408147981 */ /* 0x000f64000c2e1900 */
[C---:B------:R-:W-:Y:S02]  /*0280*/  IMAD.WIDE R26, R3.reuse, 0x4, R26 ;  /* 0x00000004031a7825 */ /* 0x040fe400078e021a */
[----:B------:R0:W5:Y:S04]  /*0290*/  LDG.E.EL R16, desc[UR4][R28.64] ;  /* 0x000000041c107981 */ /* 0x000168000c2e1900 */
[----:B------:R-:W5:Y:S01]  /*02a0*/  LDG.E.128 R8, desc[UR4][R6.64+0x800] ;  /* 0x0008000406087981 */ /* 0x000f62000c1e1d00 */
[----:B------:R-:W-:-:S03]  /*02b0*/  IMAD.WIDE R4, R3, 0x4, R4 ;  /* 0x0000000403047825 */ /* 0x000fc600078e0204 */
[----:B------:R-:W5:Y:S01]  /*02c0*/  LDG.E.EL R2, desc[UR4][R26.64] ;  /* 0x000000041a027981 */ /* 0x000f62000c2e1900 */
[----:B------:R-:W-:-:S03]  /*02d0*/  IMAD.WIDE R22, R3, 0x4, R22 ;  /* 0x0000000403167825 */ /* 0x000fc600078e0216 */
[----:B------:R-:W5:Y:S04]  /*02e0*/  LDG.E.EL R4, desc[UR4][R4.64] ;  /* 0x0000000404047981 */ /* 0x000f68000c2e1900 */
[----:B------:R1:W5:Y:S01]  /*02f0*/  LDG.E.EL R3, desc[UR4][R22.64] ;  /* 0x0000000416037981 */ /* 0x000362000c2e1900 */
[----:B---3--:R-:W-:Y:S01]  /*0300*/  FADD R21, R21, 9.9999997473787516356e-06 ;  /* 0x3727c5ac15157421 */ /* 0x008fe20000000000 */
[----:B------:R-:W-:-:S03]  /*0310*/  FADD R24, R24, 9.9999997473787516356e-06 ;  /* 0x3727c5ac18187421 */ /* 0x000fc60000000000 */
[----:B------:R-:W3:Y:S08]  /*0320*/  MUFU.SQRT R25, R21 ;  /* 0x0000001500197308 */ /* 0x000ef00000002000 */
[----:B0-----:R-:W0:Y:S01]  /*0330*/  MUFU.SQRT R28, R24 ;  /* 0x00000018001c7308 */ /* 0x001e220000002000 */
[C---:B---3--:R-:W-:Y:S02]  /*0340*/  FSETP.GT.AND P0, PT, R25.reuse, 8.50705917302346158658e+37, PT ;  /* 0x7e8000001900780b */ /* 0x048fe40003f04000 */
[----:B------:R-:W-:-:S02]  /*0350*/  FSETP.GEU.AND P2, PT, R25, 1.175494350822287508e-38, PT ;  /* 0x008000001900780b */ /* 0x000fc40003f4e000 */
[C---:B0-----:R-:W-:Y:S02]  /*0360*/  FSETP.GT.AND P1, PT, R28.reuse, 8.50705917302346158658e+37, PT ;  /* 0x7e8000001c00780b */ /* 0x041fe40003f24000 */
[----:B------:R-:W-:-:S07]  /*0370*/  FSETP.GEU.AND P3, PT, R28, 1.175494350822287508e-38, PT ;  /* 0x008000001c00780b */ /* 0x000fce0003f6e000 */
[----:B------:R-:W-:Y:S01]  /*0380*/  @P0 FMUL R25, R25, 0.25 ;  /* 0x3e80000019190820 */ /* 0x000fe20000400000 */
[----:B------:R-:W-:-:S03]  /*0390*/  HFMA2.MMA R24, -RZ, RZ, 1.625, 0 ;  /* 0x3e800000ff187435 */ /* 0x000fc600000001ff */
[----:B------:R-:W-:Y:S01]  /*03a0*/  @!P2 FMUL R25, R25, 16777216 ;  /* 0x4b8000001919a820 */ /* 0x000fe20000400000 */
[----:B------:R-:W-:-:S04]  /*03b0*/  @P1 FMUL R28, R28, 0.25 ;  /* 0x3e8000001c1c1820 */ /* 0x000fc80000400000 */
[----:B------:R-:W-:Y:S01]  /*03c0*/  @!P3 FMUL R28, R28, 16777216 ;  /* 0x4b8000001c1cb820 */ /* 0x000fe20000400000 */
[----:B------:R-:W0:Y:S01]  /*03d0*/  MUFU.RCP R25, R25 ;  /* 0x0000001900197308 */ /* 0x000e220000001000 */
[----:B-1----:R-:W-:-:S07]  /*03e0*/  FSEL R22, R24, 1, P0 ;  /* 0x3f80000018167808 */ /* 0x002fce0000000000 */
[----:B------:R1:W3:Y:S01]  /*03f0*/  MUFU.RCP R5, R28 ;  /* 0x0000001c00057308 */ /* 0x0002e20000001000 */
[----:B------:R-:W-:Y:S01]  /*0400*/  FSEL R24, R24, 1, P1 ;  /* 0x3f80000018187808 */ /* 0x000fe20000800000 */
[----:B------:R-:W-:Y:S01]  /*0410*/  @!P2 FMUL R22, R22, 16777216 ;  /* 0x4b8000001616a820 */ /* 0x000fe20000400000 */
[--C-:B--2---:R-:W-:Y:S01]  /*0420*/  FADD R13, R13, R19.reuse ;  /* 0x000000130d0d7221 */ /* 0x104fe20000000000 */
[--C-:B------:R-:W-:Y:S01]  /*0430*/  FADD R12, R12, R19.reuse ;  /* 0x000000130c0c7221 */ /* 0x100fe20000000000 */
[--C-:B------:R-:W-:Y:S01]  /*0440*/  FADD R14, R14, R19.reuse ;  /* 0x000000130e0e7221 */ /* 0x100fe20000000000 */
[----:B------:R-:W-:Y:S01]  /*0450*/  @!P3 FMUL R24, R24, 16777216 ;  /* 0x4b8000001818b820 */ /* 0x000fe20000400000 */
[----:B------:R-:W-:Y:S01]  /*0460*/  FADD R15, R15, R19 ;  /* 0x000000130f0f7221 */ /* 0x000fe20000000000 */
[----:B0-----:R-:W-:Y:S01]  /*0470*/  FMUL R21, R25, R22 ;  /* 0x0000001619157220 */ /* 0x001fe20000400000 */
[C---:B----4-:R-:W-:Y:S01]  /*0480*/  FADD R22, -R18.reuse, R12 ;  /* 0x0000000c12167221 */ /* 0x050fe20000000100 */
[C---:B------:R-:W-:Y:S01]  /*0490*/  FADD R26, -R18.reuse, R14 ;  /* 0x0000000e121a7221 */ /* 0x040fe20000000100 */
[C---:B-1----:R-:W-:Y:S01]  /*04a0*/  FADD R28, -R18.reuse, R15 ;  /* 0x0000000f121c7221 */ /* 0x042fe20000000100 */
[----:B---3--:R-:W-:Y:S01]  /*04b0*/  FMUL R5, R5, R24 ;  /* 0x0000001805057220 */ /* 0x008fe20000400000 */
[----:B------:R-:W-:-:S02]  /*04c0*/  FADD R24, -R18, R13 ;  /* 0x0000000d12187221 */ /* 0x000fc40000000100 */
[----:B------:R-:W0:Y:S01]  /*04d0*/  LDC.64 R18, c[0x0][0x240] ;  /* 0x00009000ff127b82 */ /* 0x000e220000000a00 */
[C---:B------:R-:W-:Y:S01]  /*04e0*/  FMUL R27, R21.reuse, R22 ;  /* 0x00000016151b7220 */ /* 0x040fe20000400000 */
[C---:B------:R-:W-:Y:S01]  /*04f0*/  FMUL R24, R21.reuse, R24 ;  /* 0x0000001815187220 */ /* 0x040fe20000400000 */
[C---:B------:R-:W-:Y:S01]  /*0500*/  FMUL R23, R21.reuse, R26 ;  /* 0x0000001a15177220 */ /* 0x040fe20000400000 */
[----:B------:R-:W-:Y:S01]  /*0510*/  FMUL R25, R21, R28 ;  /* 0x0000001c15197220 */ /* 0x000fe20000400000 */
[--C-:B-----5:R-:W-:Y:S01]  /*0520*/  FADD R9, R9, R16.reuse ;  /* 0x0000001009097221 */ /* 0x120fe20000000000 */
[--C-:B------:R-:W-:Y:S01]  /*0530*/  FADD R8, R8, R16.reuse ;  /* 0x0000001008087221 */ /* 0x100fe20000000000 */
[--C-:B------:R-:W-:Y:S01]  /*0540*/  FADD R10, R10, R16.reuse ;  /* 0x000000100a0a7221 */ /* 0x100fe20000000000 */
[----:B------:R-:W-:Y:S01]  /*0550*/  FADD R11, R11, R16 ;  /* 0x000000100b0b7221 */ /* 0x000fe20000000000 */
[C-C-:B------:R-:W-:Y:S01]  /*0560*/  FFMA R22, R17.reuse, R24, R20.reuse ;  /* 0x0000001811167223 */ /* 0x140fe20000000014 */
[C-C-:B------:R-:W-:Y:S01]  /*0570*/  FFMA R21, R17.reuse, R27, R20.reuse ;  /* 0x0000001b11157223 */ /* 0x140fe20000000014 */
[C-C-:B------:R-:W-:Y:S01]  /*0580*/  FFMA R23, R17.reuse, R23, R20.reuse ;  /* 0x0000001711177223 */ /* 0x140fe20000000014 */
[----:B------:R-:W-:Y:S01]  /*0590*/  FFMA R17, R17, R25, R20 ;  /* 0x0000001911117223 */ /* 0x000fe20000000014 */
[C---:B------:R-:W-:Y:S01]  /*05a0*/  FADD R20, -R2.reuse, R9 ;  /* 0x0000000902147221 */ /* 0x040fe20000000100 */
[C---:B------:R-:W-:Y:S01]  /*05b0*/  FADD R16, -R2.reuse, R8 ;  /* 0x0000000802107221 */ /* 0x040fe20000000100 */
[C---:B------:R-:W-:Y:S01]  /*05c0*/  FADD R24, -R2.reuse, R10 ;  /* 0x0000000a02187221 */ /* 0x040fe20000000100 */
[----:B------:R-:W-:Y:S01]  /*05d0*/  FADD R2, -R2, R11 ;  /* 0x0000000b02027221 */ /* 0x000fe20000000100 */
[C---:B------:R-:W-:Y:S01]  /*05e0*/  FMUL R20, R5.reuse, R20 ;  /* 0x0000001405147220 */ /* 0x040fe20000400000 */
[C---:B------:R-:W-:Y:S01]  /*05f0*/  FMUL R29, R5.reuse, R16 ;  /* 0x00000010051d7220 */ /* 0x040fe20000400000 */
[C---:B------:R-:W-:Y:S01]  /*0600*/  FMUL R27, R5.reuse, R24 ;  /* 0x00000018051b7220 */ /* 0x040fe20000400000 */
[----:B------:R-:W-:Y:S01]  /*0610*/  FMUL R25, R5, R2 ;  /* 0x0000000205197220 */ /* 0x000fe20000400000 */
[C-C-:B------:R-:W-:Y:S01]  /*0620*/  FFMA R5, R3.reuse, R20, R4.reuse ;  /* 0x0000001403057223 */ /* 0x140fe20000000004 */
[C-C-:B------:R-:W-:Y:S01]  /*0630*/  FFMA R20, R3.reuse, R29, R4.reuse ;  /* 0x0000001d03147223 */ /* 0x140fe20000000004 */
[C-C-:B------:R-:W-:Y:S01]  /*0640*/  FFMA R24, R3.reuse, R27, R4.reuse ;  /* 0x0000001b03187223 */ /* 0x140fe20000000004 */
[----:B------:R-:W-:Y:S01]  /*0650*/  FFMA R25, R3, R25, R4 ;  /* 0x0000001903197223 */ /* 0x000fe20000000004 */
[----:B------:R-:W-:Y:S01]  /*0660*/  FSETP.GEU.AND P6, PT, R17, RZ, PT ;  /* 0x000000ff1100720b */ /* 0x000fe20003fce000 */
[----:B0-----:R-:W-:Y:S01]  /*0670*/  IMAD.WIDE R2, R0, 0x4, R18 ;  /* 0x0000000400027825 */ /* 0x001fe200078e0212 */
[----:B------:R-:W-:-:S02]  /*0680*/  FSETP.GEU.AND P0, PT, R23, RZ, PT ;  /* 0x000000ff1700720b */ /* 0x000fc40003f0e000 */
[----:B------:R-:W-:Y:S02]  /*0690*/  FSETP.GEU.AND P1, PT, R22, RZ, PT ;  /* 0x000000ff1600720b */ /* 0x000fe40003f2e000 */
[----:B------:R-:W-:Y:S02]  /*06a0*/  FSETP.GEU.AND P2, PT, R21, RZ, PT ;  /* 0x000000ff1500720b */ /* 0x000fe40003f4e000 */
[----:B------:R-:W-:Y:S02]  /*06b0*/  SEL R19, R17, RZ, P6 ;  /* 0x000000ff11137207 */ /* 0x000fe40003000000 */
[----:B------:R-:W-:Y:S02]  /*06c0*/  FSETP.GEU.AND P3, PT, R25, RZ, PT ;  /* 0x000000ff1900720b */ /* 0x000fe40003f6e000 */
[----:B------:R-:W-:Y:S02]  /*06d0*/  FSETP.GEU.AND P4, PT, R24, RZ, PT ;  /* 0x000000ff1800720b */ /* 0x000fe40003f8e000 */
[----:B------:R-:W-:-:S02]  /*06e0*/  FSETP.GEU.AND P5, PT, R5, RZ, PT ;  /* 0x000000ff0500720b */ /* 0x000fc40003fae000 */
[----:B------:R-:W-:Y:S02]  /*06f0*/  FSETP.GEU.AND P6, PT, R20, RZ, PT ;  /* 0x000000ff1400720b */ /* 0x000fe40003fce000 */
[----:B------:R-:W-:Y:S02]  /*0700*/  SEL R18, R23, RZ, P0 ;  /* 0x000000ff17127207 */ /* 0x000fe40000000000 */
[----:B------:R-:W-:Y:S02]  /*0710*/  SEL R17, R22, RZ, P1 ;  /* 0x000000ff16117207 */ /* 0x000fe40000800000 */
[----:B------:R-:W-:Y:S02]  /*0720*/  SEL R16, R21, RZ, P2 ;  /* 0x000000ff15107207 */ /* 0x000fe40001000000 */
[----:B------:R-:W-:Y:S02]  /*0730*/  SEL R23, R25, RZ, P3 ;  /* 0x000000ff19177207 */ /* 0x000fe40001800000 */
[----:B------:R-:W-:-:S02]  /*0740*/  SEL R22, R24, RZ, P4 ;  /* 0x000000ff18167207 */ /* 0x000fc40002000000 */
[----:B------:R-:W-:Y:S02]  /*0750*/  SEL R21, R5, RZ, P5 ;  /* 0x000000ff05157207 */ /* 0x000fe40002800000 */
[----:B------:R-:W-:Y:S01]  /*0760*/  SEL R20, R20, RZ, P6 ;  /* 0x000000ff14147207 */ /* 0x000fe20003000000 */
[----:B------:R-:W-:Y:S04]  /*0770*/  STG.E.128 desc[UR4][R6.64], R12 ;  /* 0x0000000c06007986 */ /* 0x000fe8000c101d04 */
[----:B------:R-:W-:Y:S04]  /*0780*/  STG.E.128 desc[UR4][R6.64+0x800], R8 ;  /* 0x0008000806007986 */ /* 0x000fe8000c101d04 */
[----:B------:R-:W-:Y:S04]  /*0790*/  STG.E.128 desc[UR4][R2.64], R16 ;  /* 0x0000001002007986 */ /* 0x000fe8000c101d04 */
[----:B------:R-:W-:Y:S01]  /*07a0*/  STG.E.128 desc[UR4][R2.64+0x800], R20 ;  /* 0x0008001402007986 */ /* 0x000fe2000c101d04 */
[----:B------:R-:W-:Y:S05]  /*07b0*/  EXIT ;  /* 0x000000000000794d */ /* 0x000fea0003800000 */
.L_x_0:
[----:B------:R-:W-:-:S00]  /*07c0*/  BRA `(.L_x_0) ;  /* 0xfffffffc00fc7947 */ /* 0x000fc0000383ffff */
[----:B------:R-:W-:-:S00]  /*07d0*/  NOP ;  /* 0x0000000000007918 */ /* 0x000fc00000000000 */
        /* <DEDUP_REMOVED lines=10> */
.L_x_1:


//--------------------- .nv.global.init           --------------------------
	.section	.nv.global.init,"aw",@progbits
.nv.global.init:
	.type		_$_str,@object
	.size		_$_str,(_$_str_$_2 - _$_str)
_$_str:
        /*0000*/ 	.byte	0x5f, 0x5f, 0x43, 0x55, 0x44, 0x41, 0x5f, 0x46, 0x54, 0x5a, 0x00
	.type		_$_str_$_2,@object
	.size		_$_str_$_2,(.L_1 - _$_str_$_2)
_$_str_$_2:
        /*000b*/ 	.byte	0x5f, 0x5f, 0x43, 0x55, 0x44, 0x41, 0x5f, 0x50, 0x52, 0x45, 0x43, 0x5f, 0x53, 0x51, 0x52, 0x54
        /*001b*/ 	.byte	0x00
.L_1:


//--------------------- .nv.constant0.triton_poi_fused__native_batch_norm_legit_no_training_convolution_relu_95 --------------------------
	.section	.nv.constant0.triton_poi_fused__native_batch_norm_legit_no_training_convolution_relu_95,"a",@progbits
	.sectionflags	@""
	.align	4
.nv.constant0.triton_poi_fused__native_batch_norm_legit_no_training_convolution_relu_95:
	.zero		588
